//
// Generated by NVIDIA NVVM Compiler
//
// Compiler Build ID: CL-36424714
// Cuda compilation tools, release 13.0, V13.0.88
// Based on NVVM 20.0.0
//

.version 9.0
.target sm_100
.address_size 64

	// .globl	_Z9matrixaddPiS_S_i

.visible .entry _Z9matrixaddPiS_S_i(
	.param .u64 .ptr .align 1 _Z9matrixaddPiS_S_i_param_0,
	.param .u64 .ptr .align 1 _Z9matrixaddPiS_S_i_param_1,
	.param .u64 .ptr .align 1 _Z9matrixaddPiS_S_i_param_2,
	.param .u32 _Z9matrixaddPiS_S_i_param_3
)
{
	.reg .pred 	%p<2>;
	.reg .b32 	%r<15>;
	.reg .b64 	%rd<11>;

	ld.param.u64 	%rd1, [_Z9matrixaddPiS_S_i_param_0];
	ld.param.u64 	%rd2, [_Z9matrixaddPiS_S_i_param_1];
	ld.param.u64 	%rd3, [_Z9matrixaddPiS_S_i_param_2];
	ld.param.u32 	%r2, [_Z9matrixaddPiS_S_i_param_3];
	mov.u32 	%r3, %ctaid.y;
	mov.u32 	%r4, %ntid.y;
	mov.u32 	%r5, %tid.y;
	mad.lo.s32 	%r6, %r3, %r4, %r5;
	mov.u32 	%r7, %ctaid.x;
	mov.u32 	%r8, %ntid.x;
	mov.u32 	%r9, %tid.x;
	mad.lo.s32 	%r1, %r7, %r8, %r9;
	max.s32 	%r10, %r6, %r1;
	setp.ge.s32 	%p1, %r10, %r2;
	@%p1 bra 	$L__BB0_2;
	cvta.to.global.u64 	%rd4, %rd1;
	cvta.to.global.u64 	%rd5, %rd2;
	cvta.to.global.u64 	%rd6, %rd3;
	mad.lo.s32 	%r11, %r2, %r2, %r1;
	mul.wide.s32 	%rd7, %r11, 4;
	add.s64 	%rd8, %rd4, %rd7;
	ld.global.u32 	%r12, [%rd8];
	add.s64 	%rd9, %rd5, %rd7;
	ld.global.u32 	%r13, [%rd9];
	add.s32 	%r14, %r13, %r12;
	add.s64 	%rd10, %rd6, %rd7;
	st.global.u32 	[%rd10], %r14;
$L__BB0_2:
	ret;

}


// ===== COMPILED SASS (sm_100) =====

	.target	sm_100

	.elftype	@"ET_EXEC"


//--------------------- .note.nv.tkinfo           --------------------------
	.section	.note.nv.tkinfo,"",@"SHT_NOTE"
	.sectionflags	@"SHF_NOTE_NV_TKINFO"
	.tkinfo
        /*0018*/ 	.word	0x00000002
        /*0030*/ 	.string	""
        /*0030*/ 	.string	"ptxas"
        /*0030*/ 	.string	"Cuda compilation tools, release 13.0, V13.0.88"
        /*0030*/ 	.string	"Build cuda_13.0.r13.0/compiler.36424714_0"
        /*0030*/ 	.string	"-arch sm_100 -m 64 "



//--------------------- .note.nv.cuinfo           --------------------------
	.section	.note.nv.cuinfo,"",@"SHT_NOTE"
	.sectionflags	@"SHF_NOTE_NV_CUINFO"
        /*0018*/ 	.short	0x0002
        /*001a*/ 	.short	0x0064
        /*001c*/ 	.short	0x0082
	.zero		2


//--------------------- .nv.info                  --------------------------
	.section	.nv.info,"",@"SHT_CUDA_INFO"
	.align	4


	//----- nvinfo : EIATTR_REGCOUNT
	.align		4
        /*0000*/ 	.byte	0x04, 0x2f
        /*0002*/ 	.short	(.L_1 - .L_0)
	.align		4
.L_0:
        /*0004*/ 	.word	index@(_Z9matrixaddPiS_S_i)
        /*0008*/ 	.word	0x0000000c


	//----- nvinfo : EIATTR_FRAME_SIZE
	.align		4
.L_1:
        /*000c*/ 	.byte	0x04, 0x11
        /*000e*/ 	.short	(.L_3 - .L_2)
	.align		4
.L_2:
        /*0010*/ 	.word	index@(_Z9matrixaddPiS_S_i)
        /*0014*/ 	.word	0x00000000


	//----- nvinfo : EIATTR_MIN_STACK_SIZE
	.align		4
.L_3:
        /*0018*/ 	.byte	0x04, 0x12
        /*001a*/ 	.short	(.L_5 - .L_4)
	.align		4
.L_4:
        /*001c*/ 	.word	index@(_Z9matrixaddPiS_S_i)
        /*0020*/ 	.word	0x00000000
.L_5:


//--------------------- .nv.compat                --------------------------
	.section	.nv.compat,"",@"SHT_CUDA_COMPAT_INFO"
	.align	4
        /*0000*/ 	.byte	0x02, 0x09, 0x00, 0x00, 0x02, 0x02, 0x01, 0x00, 0x02, 0x05, 0x05, 0x00, 0x03, 0x07, 0x01, 0x01
        /*0010*/ 	.byte	0x02, 0x03, 0x00, 0x00, 0x02, 0x06, 0x01, 0x00, 0x04, 0x0b, 0x08, 0x00, 0x09, 0x00, 0x00, 0x00
        /*0020*/ 	.byte	0x00, 0x00, 0x00, 0x00


//--------------------- .nv.info._Z9matrixaddPiS_S_i --------------------------
	.section	.nv.info._Z9matrixaddPiS_S_i,"",@"SHT_CUDA_INFO"
	.sectionflags	@""
	.align	4


	//----- nvinfo : EIATTR_CUDA_API_VERSION
	.align		4
        /*0000*/ 	.byte	0x04, 0x37
        /*0002*/ 	.short	(.L_7 - .L_6)
.L_6:
        /*0004*/ 	.word	0x00000082


	//----- nvinfo : EIATTR_KPARAM_INFO
	.align		4
.L_7:
        /*0008*/ 	.byte	0x04, 0x17
        /*000a*/ 	.short	(.L_9 - .L_8)
.L_8:
        /*000c*/ 	.word	0x00000000
        /*0010*/ 	.short	0x0003
        /*0012*/ 	.short	0x0018
        /*0014*/ 	.byte	0x00, 0xf0, 0x11, 0x00


	//----- nvinfo : EIATTR_KPARAM_INFO
	.align		4
.L_9:
        /*0018*/ 	.byte	0x04, 0x17
        /*001a*/ 	.short	(.L_11 - .L_10)
.L_10:
        /*001c*/ 	.word	0x00000000
        /*0020*/ 	.short	0x0002
        /*0022*/ 	.short	0x0010
        /*0024*/ 	.byte	0x00, 0xf5, 0x21, 0x00


	//----- nvinfo : EIATTR_KPARAM_INFO
	.align		4
.L_11:
        /*0028*/ 	.byte	0x04, 0x17
        /*002a*/ 	.short	(.L_13 - .L_12)
.L_12:
        /*002c*/ 	.word	0x00000000
        /*0030*/ 	.short	0x0001
        /*0032*/ 	.short	0x0008
        /*0034*/ 	.byte	0x00, 0xf5, 0x21, 0x00


	//----- nvinfo : EIATTR_KPARAM_INFO
	.align		4
.L_13:
        /*0038*/ 	.byte	0x04, 0x17
        /*003a*/ 	.short	(.L_15 - .L_14)
.L_14:
        /*003c*/ 	.word	0x00000000
        /*0040*/ 	.short	0x0000
        /*0042*/ 	.short	0x0000
        /*0044*/ 	.byte	0x00, 0xf5, 0x21, 0x00


	//----- nvinfo : EIATTR_SPARSE_MMA_MASK
	.align		4
.L_15:
        /*0048*/ 	.byte	0x03, 0x50
        /*004a*/ 	.short	0x0000


	//----- nvinfo : EIATTR_MAXREG_COUNT
	.align		4
        /*004c*/ 	.byte	0x03, 0x1b
        /*004e*/ 	.short	0x00ff


	//----- nvinfo : EIATTR_MERCURY_ISA_VERSION
	.align		4
        /*0050*/ 	.byte	0x03, 0x5f
        /*0052*/ 	.short	0x0101


	//----- nvinfo : EIATTR_VRC_CTA_INIT_COUNT
	.align		4
        /*0054*/ 	.byte	0x02, 0x4a
	.zero		1
	.zero		1


	//----- nvinfo : EIATTR_EXIT_INSTR_OFFSETS
	.align		4
        /*0058*/ 	.byte	0x04, 0x1c
        /*005a*/ 	.short	(.L_17 - .L_16)


	//   ....[0]....
.L_16:
        /*005c*/ 	.word	0x000000c0


	//   ....[1]....
        /*0060*/ 	.word	0x00000190


	//----- nvinfo : EIATTR_CBANK_PARAM_SIZE
	.align		4
.L_17:
        /*0064*/ 	.byte	0x03, 0x19
        /*0066*/ 	.short	0x001c


	//----- nvinfo : EIATTR_PARAM_CBANK
	.align		4
        /*0068*/ 	.byte	0x04, 0x0a
        /*006a*/ 	.short	(.L_19 - .L_18)
	.align		4
.L_18:
        /*006c*/ 	.word	index@(.nv.constant0._Z9matrixaddPiS_S_i)
        /*0070*/ 	.short	0x0380
        /*0072*/ 	.short	0x001c


	//----- nvinfo : EIATTR_SW_WAR
	.align		4
.L_19:
        /*0074*/ 	.byte	0x04, 0x36
        /*0076*/ 	.short	(.L_21 - .L_20)
.L_20:
        /*0078*/ 	.word	0x00000008
.L_21:


//--------------------- .nv.callgraph             --------------------------
	.section	.nv.callgraph,"",@"SHT_CUDA_CALLGRAPH"
	.align	4
	.sectionentsize	8
	.align		4
        /*0000*/ 	.word	0x00000000
	.align		4
        /*0004*/ 	.word	0xffffffff
	.align		4
        /*0008*/ 	.word	0x00000000
	.align		4
        /*000c*/ 	.word	0xfffffffe
	.align		4
        /*0010*/ 	.word	0x00000000
	.align		4
        /*0014*/ 	.word	0xfffffffd
	.align		4
        /*0018*/ 	.word	0x00000000
	.align		4
        /*001c*/ 	.word	0xfffffffc


//--------------------- .text._Z9matrixaddPiS_S_i --------------------------
	.section	.text._Z9matrixaddPiS_S_i,"ax",@progbits
	.align	128
        .global         _Z9matrixaddPiS_S_i
        .type           _Z9matrixaddPiS_S_i,@function
        .size           _Z9matrixaddPiS_S_i,(.L_x_1 - _Z9matrixaddPiS_S_i)
        .other          _Z9matrixaddPiS_S_i,@"STO_CUDA_ENTRY STV_DEFAULT"
_Z9matrixaddPiS_S_i:
.text._Z9matrixaddPiS_S_i:
[----:B------:R-:W-:Y:S01]  /*0000*/  LDC R1, c[0x0][0x37c] ;  /* 0x0000df00ff017b82 */ /* 0x000fe20000000800 */
[----:B------:R-:W0:Y:S07]  /*0010*/  S2R R3, SR_TID.Y ;  /* 0x0000000000037919 */ /* 0x000e2e0000002200 */
[----:B------:R-:W0:Y:S01]  /*0020*/  LDC R0, c[0x0][0x364] ;  /* 0x0000d900ff007b82 */ /* 0x000e220000000800 */
[----:B------:R-:W1:Y:S07]  /*0030*/  S2R R2, SR_TID.X ;  /* 0x0000000000027919 */ /* 0x000e6e0000002100 */
[----:B------:R-:W0:Y:S08]  /*0040*/  S2UR UR4, SR_CTAID.Y ;  /* 0x00000000000479c3 */ /* 0x000e300000002600 */
[----:B------:R-:W1:Y:S08]  /*0050*/  S2UR UR5, SR_CTAID.X ;  /* 0x00000000000579c3 */ /* 0x000e700000002500 */
[----:B------:R-:W1:Y:S08]  /*0060*/  LDC R7, c[0x0][0x360] ;  /* 0x0000d800ff077b82 */ /* 0x000e700000000800 */
[----:B------:R-:W2:Y:S01]  /*0070*/  LDC R9, c[0x0][0x398] ;  /* 0x0000e600ff097b82 */ /* 0x000ea20000000800 */
[----:B0-----:R-:W-:-:S02]  /*0080*/  IMAD R0, R0, UR4, R3 ;  /* 0x0000000400007c24 */ /* 0x001fc4000f8e0203 */
[----:B-1----:R-:W-:-:S05]  /*0090*/  IMAD R7, R7, UR5, R2 ;  /* 0x0000000507077c24 */ /* 0x002fca000f8e0202 */
[----:B------:R-:W-:-:S04]  /*00a0*/  VIMNMX R0, PT, PT, R0, R7, !PT ;  /* 0x0000000700007248 */ /* 0x000fc80007fe0100 */
[----:B--2---:R-:W-:-:S13]  /*00b0*/  ISETP.GE.AND P0, PT, R0, R9, PT ;  /* 0x000000090000720c */ /* 0x004fda0003f06270 */
[----:B------:R-:W-:Y:S05]  /*00c0*/  @P0 EXIT ;  /* 0x000000000000094d */ /* 0x000fea0003800000 */
[----:B------:R-:W0:Y:S01]  /*00d0*/  LDC.64 R2, c[0x0][0x380] ;  /* 0x0000e000ff027b82 */ /* 0x000e220000000a00 */
[----:B------:R-:W1:Y:S01]  /*00e0*/  LDCU.64 UR4, c[0x0][0x358] ;  /* 0x00006b00ff0477ac */ /* 0x000e620008000a00 */
[----:B------:R-:W-:-:S06]  /*00f0*/  IMAD R9, R9, R9, R7 ;  /* 0x0000000909097224 */ /* 0x000fcc00078e0207 */
[----:B------:R-:W2:Y:S08]  /*0100*/  LDC.64 R4, c[0x0][0x388] ;  /* 0x0000e200ff047b82 */ /* 0x000eb00000000a00 */
[----:B------:R-:W3:Y:S01]  /*0110*/  LDC.64 R6, c[0x0][0x390] ;  /* 0x0000e400ff067b82 */ /* 0x000ee20000000a00 */
[----:B0-----:R-:W-:-:S06]  /*0120*/  IMAD.WIDE R2, R9, 0x4, R2 ;  /* 0x0000000409027825 */ /* 0x001fcc00078e0202 */
[----:B-1----:R-:W4:Y:S01]  /*0130*/  LDG.E R2, desc[UR4][R2.64] ;  /* 0x0000000402027981 */ /* 0x002f22000c1e1900 */
[----:B--2---:R-:W-:-:S06]  /*0140*/  IMAD.WIDE R4, R9, 0x4, R4 ;  /* 0x0000000409047825 */ /* 0x004fcc00078e0204 */
[----:B------:R-:W4:Y:S01]  /*0150*/  LDG.E R5, desc[UR4][R4.64] ;  /* 0x0000000404057981 */ /* 0x000f22000c1e1900 */
[----:B---3--:R-:W-:Y:S01]  /*0160*/  IMAD.WIDE R6, R9, 0x4, R6 ;  /* 0x0000000409067825 */ /* 0x008fe200078e0206 */
[----:B----4-:R-:W-:-:S05]  /*0170*/  IADD3 R9, PT, PT, R2, R5, RZ ;  /* 0x0000000502097210 */ /* 0x010fca0007ffe0ff */
[----:B------:R-:W-:Y:S01]  /*0180*/  STG.E desc[UR4][R6.64], R9 ;  /* 0x0000000906007986 */ /* 0x000fe2000c101904 */
[----:B------:R-:W-:Y:S05]  /*0190*/  EXIT ;  /* 0x000000000000794d */ /* 0x000fea0003800000 */
.L_x_0:
[----:B------:R-:W-:-:S00]  /*01a0*/  BRA `(.L_x_0) ;  /* 0xfffffffc00fc7947 */ /* 0x000fc0000383ffff */
[----:B------:R-:W-:-:S00]  /*01b0*/  NOP ;  /* 0x0000000000007918 */ /* 0x000fc00000000000 */
        /* <DEDUP_REMOVED lines=12> */
.L_x_1:


//--------------------- .nv.shared.reserved.0     --------------------------
	.section	.nv.shared.reserved.0,"aw",@nobits
	.weak		__nv_reservedSMEM_offset_0_alias
	.size		__nv_reservedSMEM_offset_0_alias, 0, 64
	.other		__nv_reservedSMEM_offset_0_alias,@"STO_CUDA_RESERVED_SHARED STV_DEFAULT"
__nv_reservedSMEM_offset_0_alias:
	.zero		0
	.zero		64


//--------------------- .nv.constant0._Z9matrixaddPiS_S_i --------------------------
	.section	.nv.constant0._Z9matrixaddPiS_S_i,"a",@progbits
	.sectionflags	@""
	.align	4
.nv.constant0._Z9matrixaddPiS_S_i:
	.zero		924


//--------------------- SYMBOLS --------------------------

	.type		.nv.reservedSmem.offset0,@object
	.size		.nv.reservedSmem.offset0,0x4
